	.headerflags	@"EF_CUDA_TEXMODE_UNIFIED EF_CUDA_64BIT_ADDRESS EF_CUDA_SM86 EF_CUDA_VIRTUAL_SM(EF_CUDA_SM86)"
	.elftype	@"ET_EXEC"


//--------------------- .nv.info                  --------------------------
	.section	.nv.info,"",@"SHT_CUDA_INFO"
	.align	4


	//----- nvinfo : EIATTR_REGCOUNT
	.align		4
        /*0000*/ 	.byte	0x04, 0x2f
        /*0002*/ 	.short	(.L_1 - .L_0)
	.align		4
.L_0:
        /*0004*/ 	.word	index@(triton_poi_fused__to_copy_0)
        /*0008*/ 	.word	0x00000010


	//----- nvinfo : EIATTR_MIN_STACK_SIZE
	.align		4
.L_1:
        /*000c*/ 	.byte	0x04, 0x12
        /*000e*/ 	.short	(.L_3 - .L_2)
	.align		4
.L_2:
        /*0010*/ 	.word	index@(triton_poi_fused__to_copy_0)
        /*0014*/ 	.word	0x00000000


	//----- nvinfo : EIATTR_FRAME_SIZE
	.align		4
.L_3:
        /*0018*/ 	.byte	0x04, 0x11
        /*001a*/ 	.short	(.L_5 - .L_4)
	.align		4
.L_4:
        /*001c*/ 	.word	index@(triton_poi_fused__to_copy_0)
        /*0020*/ 	.word	0x00000000


	//----- nvinfo : EIATTR_MIN_STACK_SIZE
	.align		4
.L_5:
        /*0024*/ 	.byte	0x04, 0x12
        /*0026*/ 	.short	(.L_7 - .L_6)
	.align		4
.L_6:
        /*0028*/ 	.word	index@(triton_poi_fused__to_copy_0)
        /*002c*/ 	.word	0x00000000
.L_7:


//--------------------- .nv.info.triton_poi_fused__to_copy_0 --------------------------
	.section	.nv.info.triton_poi_fused__to_copy_0,"",@"SHT_CUDA_INFO"
	.sectionflags	@""
	.align	4


	//----- nvinfo : EIATTR_CUDA_API_VERSION
	.align		4
        /*0000*/ 	.byte	0x04, 0x37
        /*0002*/ 	.short	(.L_9 - .L_8)
.L_8:
        /*0004*/ 	.word	0x0000007c


	//----- nvinfo : EIATTR_SW2861232_WAR
	.align		4
.L_9:
        /*0008*/ 	.byte	0x01, 0x35
	.zero		2


	//----- nvinfo : EIATTR_PARAM_CBANK
	.align		4
        /*000c*/ 	.byte	0x04, 0x0a
        /*000e*/ 	.short	(.L_11 - .L_10)
	.align		4
.L_10:
        /*0010*/ 	.word	index@(.nv.constant0.triton_poi_fused__to_copy_0)
        /*0014*/ 	.short	0x0160
        /*0016*/ 	.short	0x0020


	//----- nvinfo : EIATTR_CBANK_PARAM_SIZE
	.align		4
.L_11:
        /*0018*/ 	.byte	0x03, 0x19
        /*001a*/ 	.short	0x0020


	//----- nvinfo : EIATTR_KPARAM_INFO
	.align		4
        /*001c*/ 	.byte	0x04, 0x17
        /*001e*/ 	.short	(.L_13 - .L_12)
.L_12:
        /*0020*/ 	.word	0x00000000
        /*0024*/ 	.short	0x0003
        /*0026*/ 	.short	0x0018
        /*0028*/ 	.byte	0x00, 0xf4, 0x21, 0x00


	//----- nvinfo : EIATTR_KPARAM_INFO
	.align		4
.L_13:
        /*002c*/ 	.byte	0x04, 0x17
        /*002e*/ 	.short	(.L_15 - .L_14)
.L_14:
        /*0030*/ 	.word	0x00000000
        /*0034*/ 	.short	0x0002
        /*0036*/ 	.short	0x0010
        /*0038*/ 	.byte	0x00, 0xf0, 0x11, 0x00


	//----- nvinfo : EIATTR_KPARAM_INFO
	.align		4
.L_15:
        /*003c*/ 	.byte	0x04, 0x17
        /*003e*/ 	.short	(.L_17 - .L_16)
.L_16:
        /*0040*/ 	.word	0x00000000
        /*0044*/ 	.short	0x0001
        /*0046*/ 	.short	0x0008
        /*0048*/ 	.byte	0x00, 0xf4, 0x21, 0x00


	//----- nvinfo : EIATTR_KPARAM_INFO
	.align		4
.L_17:
        /*004c*/ 	.byte	0x04, 0x17
        /*004e*/ 	.short	(.L_19 - .L_18)
.L_18:
        /*0050*/ 	.word	0x00000000
        /*0054*/ 	.short	0x0000
        /*0056*/ 	.short	0x0000
        /*0058*/ 	.byte	0x00, 0xf4, 0x21, 0x00


	//----- nvinfo : EIATTR_MAXREG_COUNT
	.align		4
.L_19:
        /*005c*/ 	.byte	0x03, 0x1b
        /*005e*/ 	.short	0x00ff


	//----- nvinfo : EIATTR_EXIT_INSTR_OFFSETS
	.align		4
        /*0060*/ 	.byte	0x04, 0x1c
        /*0062*/ 	.short	(.L_21 - .L_20)


	//   ....[0]....
.L_20:
        /*0064*/ 	.word	0x00000540


	//----- nvinfo : EIATTR_REQNTID
	.align		4
.L_21:
        /*0068*/ 	.byte	0x04, 0x10
        /*006a*/ 	.short	(.L_23 - .L_22)
.L_22:
        /*006c*/ 	.word	0x00000100
        /*0070*/ 	.word	0x00000001
        /*0074*/ 	.word	0x00000001
.L_23:


//--------------------- .nv.callgraph             --------------------------
	.section	.nv.callgraph,"",@"SHT_CUDA_CALLGRAPH"
	.align	4
	.sectionentsize	8
	.align		4
        /*0000*/ 	.word	0x00000000
	.align		4
        /*0004*/ 	.word	0xffffffff
	.align		4
        /*0008*/ 	.word	0x00000000
	.align		4
        /*000c*/ 	.word	0xfffffffe
	.align		4
        /*0010*/ 	.word	0x00000000
	.align		4
        /*0014*/ 	.word	0xfffffffd
	.align		4
        /*0018*/ 	.word	0x00000000
	.align		4
        /*001c*/ 	.word	0xfffffffc


//--------------------- .nv.rel.action            --------------------------
	.section	.nv.rel.action,"",@"SHT_CUDA_RELOCINFO"
	.align	8
	.sectionentsize	8
        /*0000*/ 	.byte	0x73, 0x00, 0x00, 0x00, 0x00, 0x00, 0x00, 0x00, 0x00, 0x00, 0x00, 0x11, 0x25, 0x00, 0x05, 0x36


//--------------------- .nv.constant0.triton_poi_fused__to_copy_0 --------------------------
	.section	.nv.constant0.triton_poi_fused__to_copy_0,"a",@progbits
	.sectionflags	@""
	.align	4
.nv.constant0.triton_poi_fused__to_copy_0:
	.zero		384


//--------------------- .text.triton_poi_fused__to_copy_0 --------------------------
	.section	.text.triton_poi_fused__to_copy_0,"ax",@progbits
	.sectioninfo	@"SHI_REGISTERS=16"
	.align	128
        .global         triton_poi_fused__to_copy_0
        .type           triton_poi_fused__to_copy_0,@function
        .size           triton_poi_fused__to_copy_0,(.L_x_1 - triton_poi_fused__to_copy_0)
        .other          triton_poi_fused__to_copy_0,@"STO_CUDA_ENTRY STV_DEFAULT"
triton_poi_fused__to_copy_0:
.text.triton_poi_fused__to_copy_0:
[----:B------:R-:W-:Y:S02]  /*0000*/  IMAD.MOV.U32 R1, RZ, RZ, c[0x0][0x28] ;  /* 0x00000a00ff017624 */ /* 0x000fe400078e00ff */
[----:B------:R-:W0:Y:S01]  /*0010*/  S2R R0, SR_TID.X ;  /* 0x0000000000007919 */ /* 0x000e220000002100 */
[----:B------:R-:W-:-:S03]  /*0020*/  ULDC.64 UR4, c[0x0][0x118] ;  /* 0x0000460000047ab9 */ /* 0x000fc60000000a00 */
[----:B------:R-:W1:Y:S01]  /*0030*/  S2R R3, SR_CTAID.X ;  /* 0x0000000000037919 */ /* 0x000e620000002500 */
[----:B0-----:R-:W-:-:S05]  /*0040*/  IMAD.SHL.U32 R0, R0, 0x2, RZ ;  /* 0x0000000200007824 */ /* 0x001fca00078e00ff */
[----:B------:R-:W-:-:S05]  /*0050*/  LOP3.LUT R0, R0, 0x1fe, RZ, 0xc0, !PT ;  /* 0x000001fe00007812 */ /* 0x000fca00078ec0ff */
[----:B-1----:R-:W-:-:S04]  /*0060*/  IMAD R0, R3, 0x200, R0 ;  /* 0x0000020003007824 */ /* 0x002fc800078e0200 */
[C---:B------:R-:W-:Y:S01]  /*0070*/  IMAD.HI R3, R0.reuse, 0x2aaaaaab, RZ ;  /* 0x2aaaaaab00037827 */ /* 0x040fe200078e02ff */
[----:B------:R-:W-:-:S04]  /*0080*/  IADD3 R5, R0, 0x1, RZ ;  /* 0x0000000100057810 */ /* 0x000fc80007ffe0ff */
[----:B------:R-:W-:Y:S01]  /*0090*/  SHF.R.U32.HI R2, RZ, 0x1f, R3 ;  /* 0x0000001fff027819 */ /* 0x000fe20000011603 */
[----:B------:R-:W-:-:S03]  /*00a0*/  IMAD.HI R4, R5, 0x2aaaaaab, RZ ;  /* 0x2aaaaaab05047827 */ /* 0x000fc600078e02ff */
[-C--:B------:R-:W-:Y:S02]  /*00b0*/  LEA.HI.SX32 R7, R3, R2.reuse, 0x1d ;  /* 0x0000000203077211 */ /* 0x080fe400078feaff */
[----:B------:R-:W-:Y:S02]  /*00c0*/  SHF.R.U32.HI R9, RZ, 0x1f, R4 ;  /* 0x0000001fff097819 */ /* 0x000fe40000011604 */
[----:B------:R-:W-:Y:S02]  /*00d0*/  SHF.R.S32.HI R8, RZ, 0x1f, R7 ;  /* 0x0000001fff087819 */ /* 0x000fe40000011407 */
[----:B------:R-:W-:Y:S01]  /*00e0*/  LEA.HI R6, R4, R9, RZ, 0x1d ;  /* 0x0000000904067211 */ /* 0x000fe200078fe8ff */
[----:B------:R-:W-:Y:S01]  /*00f0*/  IMAD R4, R7, -0x30, R0 ;  /* 0xffffffd007047824 */ /* 0x000fe200078e0200 */
[----:B------:R-:W-:Y:S02]  /*0100*/  LEA.HI R8, R8, R7, RZ, 0xc ;  /* 0x0000000708087211 */ /* 0x000fe400078f60ff */
[----:B------:R-:W-:Y:S01]  /*0110*/  LEA.HI R3, R3, R2, RZ, 0x11 ;  /* 0x0000000203037211 */ /* 0x000fe200078f88ff */
[----:B------:R-:W-:Y:S01]  /*0120*/  IMAD R5, R6, -0x30, R5 ;  /* 0xffffffd006057824 */ /* 0x000fe200078e0205 */
[----:B------:R-:W-:-:S02]  /*0130*/  LOP3.LUT R8, R8, 0xfffff000, RZ, 0xc0, !PT ;  /* 0xfffff00008087812 */ /* 0x000fc400078ec0ff */
[----:B------:R-:W-:Y:S02]  /*0140*/  PRMT R6, R4, 0x8880, RZ ;  /* 0x0000888004067816 */ /* 0x000fe400000000ff */
[----:B------:R-:W-:Y:S01]  /*0150*/  PRMT R9, R5, 0x8880, RZ ;  /* 0x0000888005097816 */ /* 0x000fe200000000ff */
[----:B------:R-:W-:Y:S02]  /*0160*/  IMAD.IADD R8, R7, 0x1, -R8 ;  /* 0x0000000107087824 */ /* 0x000fe400078e0a08 */
[----:B------:R-:W-:Y:S02]  /*0170*/  IMAD R7, R6, 0x2b, RZ ;  /* 0x0000002b06077824 */ /* 0x000fe400078e02ff */
[----:B------:R-:W-:Y:S01]  /*0180*/  IMAD R9, R9, 0x2b, RZ ;  /* 0x0000002b09097824 */ /* 0x000fe200078e02ff */
[----:B------:R-:W-:Y:S02]  /*0190*/  PRMT R10, R8, 0x9910, RZ ;  /* 0x00009910080a7816 */ /* 0x000fe400000000ff */
[----:B------:R-:W-:-:S02]  /*01a0*/  PRMT R12, R7, 0x9910, RZ ;  /* 0x00009910070c7816 */ /* 0x000fc400000000ff */
[----:B------:R-:W-:Y:S01]  /*01b0*/  PRMT R13, R9, 0x9910, RZ ;  /* 0x00009910090d7816 */ /* 0x000fe200000000ff */
[----:B------:R-:W-:Y:S01]  /*01c0*/  IMAD.MOV.U32 R6, RZ, RZ, R10 ;  /* 0x000000ffff067224 */ /* 0x000fe200078e000a */
[----:B------:R-:W-:-:S04]  /*01d0*/  LOP3.LUT R10, R7, 0xffff, RZ, 0xc0, !PT ;  /* 0x0000ffff070a7812 */ /* 0x000fc800078ec0ff */
[----:B------:R-:W-:Y:S02]  /*01e0*/  SHF.R.S32.HI R6, RZ, 0xf, R6 ;  /* 0x0000000fff067819 */ /* 0x000fe40000011406 */
[----:B------:R-:W-:Y:S02]  /*01f0*/  SHF.R.U32.HI R7, RZ, 0xf, R10 ;  /* 0x0000000fff077819 */ /* 0x000fe4000001160a */
[----:B------:R-:W-:Y:S01]  /*0200*/  LOP3.LUT R11, R6, 0xffff, RZ, 0xc0, !PT ;  /* 0x0000ffff060b7812 */ /* 0x000fe200078ec0ff */
[----:B------:R-:W-:Y:S01]  /*0210*/  IMAD.MOV.U32 R6, RZ, RZ, R12 ;  /* 0x000000ffff067224 */ /* 0x000fe200078e000c */
[----:B------:R-:W-:Y:S02]  /*0220*/  LOP3.LUT R10, R9, 0xffff, RZ, 0xc0, !PT ;  /* 0x0000ffff090a7812 */ /* 0x000fe400078ec0ff */
[----:B------:R-:W-:Y:S01]  /*0230*/  LEA.HI R9, R11, R8, RZ, 0x16 ;  /* 0x000000080b097211 */ /* 0x000fe200078fb0ff */
[----:B------:R-:W-:Y:S01]  /*0240*/  IMAD.MOV.U32 R11, RZ, RZ, R13 ;  /* 0x000000ffff0b7224 */ /* 0x000fe200078e000d */
[----:B------:R-:W-:-:S02]  /*0250*/  SHF.R.U32.HI R10, RZ, 0xf, R10 ;  /* 0x0000000fff0a7819 */ /* 0x000fc4000001160a */
[----:B------:R-:W-:Y:S02]  /*0260*/  LEA.HI.SX32 R7, R6, R7, 0x17 ;  /* 0x0000000706077211 */ /* 0x000fe400078fbaff */
[----:B------:R-:W-:Y:S02]  /*0270*/  LOP3.LUT R6, R9, 0x3fc0, RZ, 0xc0, !PT ;  /* 0x00003fc009067812 */ /* 0x000fe400078ec0ff */
[----:B------:R-:W-:Y:S02]  /*0280*/  LEA.HI.SX32 R10, R11, R10, 0x17 ;  /* 0x0000000a0b0a7211 */ /* 0x000fe400078fbaff */
[----:B------:R-:W-:Y:S01]  /*0290*/  PRMT R7, R7, 0x9910, RZ ;  /* 0x0000991007077816 */ /* 0x000fe200000000ff */
[----:B------:R-:W-:Y:S01]  /*02a0*/  IMAD.MOV R11, RZ, RZ, -R6 ;  /* 0x000000ffff0b7224 */ /* 0x000fe200078e0a06 */
[----:B------:R-:W-:-:S03]  /*02b0*/  PRMT R10, R10, 0x9910, RZ ;  /* 0x000099100a0a7816 */ /* 0x000fc600000000ff */
[----:B------:R-:W-:Y:S01]  /*02c0*/  IMAD.MOV.U32 R6, RZ, RZ, R7 ;  /* 0x000000ffff067224 */ /* 0x000fe200078e0007 */
[----:B------:R-:W-:Y:S01]  /*02d0*/  PRMT R11, R11, 0x7710, RZ ;  /* 0x000077100b0b7816 */ /* 0x000fe200000000ff */
[----:B------:R-:W-:Y:S02]  /*02e0*/  IMAD.MOV.U32 R7, RZ, RZ, R10 ;  /* 0x000000ffff077224 */ /* 0x000fe400078e000a */
[----:B------:R-:W-:Y:S02]  /*02f0*/  IMAD R10, R6, 0xc, RZ ;  /* 0x0000000c060a7824 */ /* 0x000fe400078e02ff */
[----:B------:R-:W-:Y:S02]  /*0300*/  IMAD.IADD R8, R8, 0x1, R11 ;  /* 0x0000000108087824 */ /* 0x000fe400078e020b */
[----:B------:R-:W-:Y:S02]  /*0310*/  IMAD R11, R7, 0xc, RZ ;  /* 0x0000000c070b7824 */ /* 0x000fe400078e02ff */
[----:B------:R-:W-:Y:S01]  /*0320*/  IMAD.MOV R10, RZ, RZ, -R10 ;  /* 0x000000ffff0a7224 */ /* 0x000fe200078e0a0a */
[----:B------:R-:W-:Y:S01]  /*0330*/  PRMT R8, R8, 0x9910, RZ ;  /* 0x0000991008087816 */ /* 0x000fe200000000ff */
[----:B------:R-:W-:-:S03]  /*0340*/  IMAD.MOV R12, RZ, RZ, -R11 ;  /* 0x000000ffff0c7224 */ /* 0x000fc600078e0a0b */
[----:B------:R-:W-:Y:S01]  /*0350*/  PRMT R11, R10, 0x7710, RZ ;  /* 0x000077100a0b7816 */ /* 0x000fe200000000ff */
[----:B------:R-:W-:Y:S01]  /*0360*/  IMAD R8, R8, 0xc, RZ ;  /* 0x0000000c08087824 */ /* 0x000fe200078e02ff */
[----:B------:R-:W-:-:S03]  /*0370*/  PRMT R10, R12, 0x7710, RZ ;  /* 0x000077100c0a7816 */ /* 0x000fc600000000ff */
[----:B------:R-:W-:Y:S01]  /*0380*/  IMAD.IADD R4, R4, 0x1, R11 ;  /* 0x0000000104047824 */ /* 0x000fe200078e020b */
[----:B------:R-:W-:Y:S01]  /*0390*/  PRMT R2, R8, 0x9910, RZ ;  /* 0x0000991008027816 */ /* 0x000fe200000000ff */
[----:B------:R-:W-:Y:S01]  /*03a0*/  IMAD.IADD R5, R5, 0x1, R10 ;  /* 0x0000000105057824 */ /* 0x000fe200078e020a */
[----:B------:R-:W-:Y:S02]  /*03b0*/  PRMT R8, R9, 0x9910, RZ ;  /* 0x0000991009087816 */ /* 0x000fe400000000ff */
[----:B------:R-:W-:Y:S02]  /*03c0*/  LOP3.LUT R4, R4, 0xffff, RZ, 0xc0, !PT ;  /* 0x0000ffff04047812 */ /* 0x000fe400078ec0ff */
[----:B------:R-:W-:Y:S02]  /*03d0*/  LOP3.LUT R5, R5, 0xffff, RZ, 0xc0, !PT ;  /* 0x0000ffff05057812 */ /* 0x000fe400078ec0ff */
[----:B------:R-:W-:Y:S02]  /*03e0*/  PRMT R4, R4, 0x8880, RZ ;  /* 0x0000888004047816 */ /* 0x000fe400000000ff */
[----:B------:R-:W-:Y:S01]  /*03f0*/  PRMT R9, R5, 0x8880, RZ ;  /* 0x0000888005097816 */ /* 0x000fe200000000ff */
[----:B------:R-:W-:Y:S01]  /*0400*/  IMAD R5, R3, 0x30000, R2 ;  /* 0x0003000003057824 */ /* 0x000fe200078e0202 */
[----:B------:R-:W-:Y:S01]  /*0410*/  SHF.R.S32.HI R2, RZ, 0x6, R8 ;  /* 0x00000006ff027819 */ /* 0x000fe20000011408 */
[----:B------:R-:W-:-:S02]  /*0420*/  IMAD.MOV.U32 R3, RZ, RZ, R4 ;  /* 0x000000ffff037224 */ /* 0x000fc400078e0004 */
[----:B------:R-:W-:Y:S01]  /*0430*/  IMAD.MOV.U32 R4, RZ, RZ, R9 ;  /* 0x000000ffff047224 */ /* 0x000fe200078e0009 */
[----:B------:R-:W-:Y:S01]  /*0440*/  PRMT R2, R2, 0x9910, RZ ;  /* 0x0000991002027816 */ /* 0x000fe200000000ff */
[--C-:B------:R-:W-:Y:S02]  /*0450*/  IMAD.IADD R3, R3, 0x1, R5.reuse ;  /* 0x0000000103037824 */ /* 0x100fe400078e0205 */
[----:B------:R-:W-:Y:S02]  /*0460*/  IMAD.IADD R4, R4, 0x1, R5 ;  /* 0x0000000104047824 */ /* 0x000fe400078e0205 */
[----:B------:R-:W-:Y:S02]  /*0470*/  IMAD R3, R6, 0x300, R3 ;  /* 0x0000030006037824 */ /* 0x000fe400078e0203 */
[----:B------:R-:W-:Y:S02]  /*0480*/  IMAD R4, R7, 0x300, R4 ;  /* 0x0000030007047824 */ /* 0x000fe400078e0204 */
[----:B------:R-:W-:-:S02]  /*0490*/  IMAD.MOV.U32 R5, RZ, RZ, 0x4 ;  /* 0x00000004ff057424 */ /* 0x000fc400078e00ff */
[C---:B------:R-:W-:Y:S02]  /*04a0*/  IMAD R3, R2.reuse, 0xc00, R3 ;  /* 0x00000c0002037824 */ /* 0x040fe400078e0203 */
[----:B------:R-:W-:Y:S02]  /*04b0*/  IMAD R4, R2, 0xc00, R4 ;  /* 0x00000c0002047824 */ /* 0x000fe400078e0204 */
[----:B------:R-:W-:-:S04]  /*04c0*/  IMAD.WIDE R2, R3, R5, c[0x0][0x160] ;  /* 0x0000580003027625 */ /* 0x000fc800078e0205 */
[----:B------:R-:W-:Y:S02]  /*04d0*/  IMAD.WIDE R4, R4, R5, c[0x0][0x160] ;  /* 0x0000580004047625 */ /* 0x000fe400078e0205 */
[----:B------:R-:W2:Y:S04]  /*04e0*/  LDG.E R2, [R2.64] ;  /* 0x0000000402027981 */ /* 0x000ea8000c1e1900 */
[----:B------:R-:W2:Y:S01]  /*04f0*/  LDG.E R5, [R4.64] ;  /* 0x0000000404057981 */ /* 0x000ea2000c1e1900 */
[----:B------:R-:W-:-:S04]  /*0500*/  IMAD.MOV.U32 R7, RZ, RZ, 0x2 ;  /* 0x00000002ff077424 */ /* 0x000fc800078e00ff */
[----:B------:R-:W-:Y:S01]  /*0510*/  IMAD.WIDE R6, R0, R7, c[0x0][0x168] ;  /* 0x00005a0000067625 */ /* 0x000fe200078e0207 */
[----:B--2---:R-:W-:-:S05]  /*0520*/  F2FP.BF16.PACK_AB R9, R5, R2 ;  /* 0x000000020509723e */ /* 0x004fca00000010ff */
[----:B------:R-:W-:Y:S01]  /*0530*/  STG.E [R6.64], R9 ;  /* 0x0000000906007986 */ /* 0x000fe2000c101904 */
[----:B------:R-:W-:Y:S05]  /*0540*/  EXIT ;  /* 0x000000000000794d */ /* 0x000fea0003800000 */
.L_x_0:
[----:B------:R-:W-:-:S00]  /*0550*/  BRA `(.L_x_0) ;  /* 0xfffffff000007947 */ /* 0x000fc0000383ffff */
[----:B------:R-:W-:-:S00]  /*0560*/  NOP ;  /* 0x0000000000007918 */ /* 0x000fc00000000000 */
        /* <DEDUP_REMOVED lines=9> */
.L_x_1:
